	.headerflags	@"EF_CUDA_TEXMODE_UNIFIED EF_CUDA_64BIT_ADDRESS EF_CUDA_ACCELERATORS EF_CUDA_SM90 EF_CUDA_VIRTUAL_SM(EF_CUDA_SM90)"
	.elftype	@"ET_EXEC"


//--------------------- .nv.info                  --------------------------
	.section	.nv.info,"",@"SHT_CUDA_INFO"
	.align	4


	//----- nvinfo : EIATTR_REGCOUNT
	.align		4
        /*0000*/ 	.byte	0x04, 0x2f
        /*0002*/ 	.short	(.L_1 - .L_0)
	.align		4
.L_0:
        /*0004*/ 	.word	index@(triton_poi_fused_mul_40)
        /*0008*/ 	.word	0x0000000c


	//----- nvinfo : EIATTR_MIN_STACK_SIZE
	.align		4
.L_1:
        /*000c*/ 	.byte	0x04, 0x12
        /*000e*/ 	.short	(.L_3 - .L_2)
	.align		4
.L_2:
        /*0010*/ 	.word	index@(triton_poi_fused_mul_40)
        /*0014*/ 	.word	0x00000000


	//----- nvinfo : EIATTR_FRAME_SIZE
	.align		4
.L_3:
        /*0018*/ 	.byte	0x04, 0x11
        /*001a*/ 	.short	(.L_5 - .L_4)
	.align		4
.L_4:
        /*001c*/ 	.word	index@(triton_poi_fused_mul_40)
        /*0020*/ 	.word	0x00000000


	//----- nvinfo : EIATTR_MIN_STACK_SIZE
	.align		4
.L_5:
        /*0024*/ 	.byte	0x04, 0x12
        /*0026*/ 	.short	(.L_7 - .L_6)
	.align		4
.L_6:
        /*0028*/ 	.word	index@(triton_poi_fused_mul_40)
        /*002c*/ 	.word	0x00000000
.L_7:


//--------------------- .nv.info.triton_poi_fused_mul_40 --------------------------
	.section	.nv.info.triton_poi_fused_mul_40,"",@"SHT_CUDA_INFO"
	.sectionflags	@""
	.align	4


	//----- nvinfo : EIATTR_CUDA_API_VERSION
	.align		4
        /*0000*/ 	.byte	0x04, 0x37
        /*0002*/ 	.short	(.L_9 - .L_8)
.L_8:
        /*0004*/ 	.word	0x0000007c


	//----- nvinfo : EIATTR_KPARAM_INFO
	.align		4
.L_9:
        /*0008*/ 	.byte	0x04, 0x17
        /*000a*/ 	.short	(.L_11 - .L_10)
.L_10:
        /*000c*/ 	.word	0x00000000
        /*0010*/ 	.short	0x0003
        /*0012*/ 	.short	0x0018
        /*0014*/ 	.byte	0x00, 0xf0, 0x11, 0x00


	//----- nvinfo : EIATTR_KPARAM_INFO
	.align		4
.L_11:
        /*0018*/ 	.byte	0x04, 0x17
        /*001a*/ 	.short	(.L_13 - .L_12)
.L_12:
        /*001c*/ 	.word	0x00000000
        /*0020*/ 	.short	0x0002
        /*0022*/ 	.short	0x0010
        /*0024*/ 	.byte	0x00, 0xf4, 0x21, 0x00


	//----- nvinfo : EIATTR_KPARAM_INFO
	.align		4
.L_13:
        /*0028*/ 	.byte	0x04, 0x17
        /*002a*/ 	.short	(.L_15 - .L_14)
.L_14:
        /*002c*/ 	.word	0x00000000
        /*0030*/ 	.short	0x0001
        /*0032*/ 	.short	0x0008
        /*0034*/ 	.byte	0x00, 0xf4, 0x21, 0x00


	//----- nvinfo : EIATTR_KPARAM_INFO
	.align		4
.L_15:
        /*0038*/ 	.byte	0x04, 0x17
        /*003a*/ 	.short	(.L_17 - .L_16)
.L_16:
        /*003c*/ 	.word	0x00000000
        /*0040*/ 	.short	0x0000
        /*0042*/ 	.short	0x0000
        /*0044*/ 	.byte	0x00, 0xf4, 0x21, 0x00


	//----- nvinfo : EIATTR_SPARSE_MMA_MASK
	.align		4
.L_17:
        /*0048*/ 	.byte	0x03, 0x50
        /*004a*/ 	.short	0x0000


	//----- nvinfo : EIATTR_MAXREG_COUNT
	.align		4
        /*004c*/ 	.byte	0x03, 0x1b
        /*004e*/ 	.short	0x00ff


	//----- nvinfo : EIATTR_EXIT_INSTR_OFFSETS
	.align		4
        /*0050*/ 	.byte	0x04, 0x1c
        /*0052*/ 	.short	(.L_19 - .L_18)


	//   ....[0]....
.L_18:
        /*0054*/ 	.word	0x00000100


	//   ....[1]....
        /*0058*/ 	.word	0x00000120


	//----- nvinfo : EIATTR_REQNTID
	.align		4
.L_19:
        /*005c*/ 	.byte	0x04, 0x10
        /*005e*/ 	.short	(.L_21 - .L_20)
.L_20:
        /*0060*/ 	.word	0x00000020
        /*0064*/ 	.word	0x00000001
        /*0068*/ 	.word	0x00000001


	//----- nvinfo : EIATTR_CBANK_PARAM_SIZE
	.align		4
.L_21:
        /*006c*/ 	.byte	0x03, 0x19
        /*006e*/ 	.short	0x001c


	//----- nvinfo : EIATTR_PARAM_CBANK
	.align		4
        /*0070*/ 	.byte	0x04, 0x0a
        /*0072*/ 	.short	(.L_23 - .L_22)
	.align		4
.L_22:
        /*0074*/ 	.word	index@(.nv.constant0.triton_poi_fused_mul_40)
        /*0078*/ 	.short	0x0210
        /*007a*/ 	.short	0x001c


	//----- nvinfo : EIATTR_SW_WAR
	.align		4
.L_23:
        /*007c*/ 	.byte	0x04, 0x36
        /*007e*/ 	.short	(.L_25 - .L_24)
.L_24:
        /*0080*/ 	.word	0x00000008
.L_25:


//--------------------- .nv.callgraph             --------------------------
	.section	.nv.callgraph,"",@"SHT_CUDA_CALLGRAPH"
	.align	4
	.sectionentsize	8
	.align		4
        /*0000*/ 	.word	0x00000000
	.align		4
        /*0004*/ 	.word	0xffffffff
	.align		4
        /*0008*/ 	.word	0x00000000
	.align		4
        /*000c*/ 	.word	0xfffffffe
	.align		4
        /*0010*/ 	.word	0x00000000
	.align		4
        /*0014*/ 	.word	0xfffffffd
	.align		4
        /*0018*/ 	.word	0x00000000
	.align		4
        /*001c*/ 	.word	0xfffffffc


//--------------------- .text.triton_poi_fused_mul_40 --------------------------
	.section	.text.triton_poi_fused_mul_40,"ax",@progbits
	.align	128
        .global         triton_poi_fused_mul_40
        .type           triton_poi_fused_mul_40,@function
        .size           triton_poi_fused_mul_40,(.L_x_1 - triton_poi_fused_mul_40)
        .other          triton_poi_fused_mul_40,@"STO_CUDA_ENTRY STV_DEFAULT"
triton_poi_fused_mul_40:
.text.triton_poi_fused_mul_40:
[----:B------:R-:W0:Y:S02]  /*0000*/  LDC R1, c[0x0][0x28] ;  /* 0x00000a00ff017b82 */ /* 0x000e240000000800 */
[----:B------:R-:W1:Y:S01]  /*0010*/  S2R R0, SR_TID.X ;  /* 0x0000000000007919 */ /* 0x000e620000002100 */
[----:B------:R-:W2:Y:S01]  /*0020*/  LDC.64 R2, c[0x0][0x210] ;  /* 0x00008400ff027b82 */ /* 0x000ea20000000a00 */
[----:B------:R-:W-:Y:S01]  /*0030*/  ULDC.64 UR4, c[0x0][0x208] ;  /* 0x0000820000047ab9 */ /* 0x000fe20000000a00 */
[----:B------:R-:W3:Y:S06]  /*0040*/  S2R R9, SR_CTAID.X ;  /* 0x0000000000097919 */ /* 0x000eec0000002500 */
[----:B------:R-:W4:Y:S08]  /*0050*/  LDC.64 R4, c[0x0][0x218] ;  /* 0x00008600ff047b82 */ /* 0x000f300000000a00 */
[----:B------:R-:W5:Y:S01]  /*0060*/  LDC.64 R6, c[0x0][0x220] ;  /* 0x00008800ff067b82 */ /* 0x000f620000000a00 */
[----:B-1----:R-:W-:Y:S01]  /*0070*/  LOP3.LUT R0, R0, 0x1f, RZ, 0xc0, !PT ;  /* 0x0000001f00007812 */ /* 0x002fe200078ec0ff */
[----:B----4-:R-:W4:Y:S03]  /*0080*/  LDG.E R5, desc[UR4][R4.64] ;  /* 0x0000000404057981 */ /* 0x010f26000c1e1900 */
[----:B---3--:R-:W-:Y:S01]  /*0090*/  LEA R9, R9, R0, 0x5 ;  /* 0x0000000009097211 */ /* 0x008fe200078e28ff */
[----:B------:R-:W-:-:S03]  /*00a0*/  HFMA2.MMA R0, -RZ, RZ, 0, 0 ;  /* 0x00000000ff007435 */ /* 0x000fc600000001ff */
[C---:B------:R-:W-:Y:S01]  /*00b0*/  ISETP.GE.AND P0, PT, R9.reuse, 0x18, PT ;  /* 0x000000180900780c */ /* 0x040fe20003f06270 */
[----:B--2---:R-:W-:-:S12]  /*00c0*/  IMAD.WIDE R2, R9, 0x4, R2 ;  /* 0x0000000409027825 */ /* 0x004fd800078e0202 */
[----:B------:R-:W4:Y:S01]  /*00d0*/  @!P0 LDG.E R0, desc[UR4][R2.64] ;  /* 0x0000000402008981 */ /* 0x000f22000c1e1900 */
[----:B-----5:R-:W-:-:S04]  /*00e0*/  IMAD.WIDE R6, R9, 0x4, R6 ;  /* 0x0000000409067825 */ /* 0x020fc800078e0206 */
[----:B----4-:R-:W-:Y:S01]  /*00f0*/  FMUL R9, R5, R0 ;  /* 0x0000000005097220 */ /* 0x010fe20000400000 */
[----:B------:R-:W-:Y:S06]  /*0100*/  @P0 EXIT ;  /* 0x000000000000094d */ /* 0x000fec0003800000 */
[----:B------:R-:W-:Y:S01]  /*0110*/  STG.E desc[UR4][R6.64], R9 ;  /* 0x0000000906007986 */ /* 0x000fe2000c101904 */
[----:B------:R-:W-:Y:S05]  /*0120*/  EXIT ;  /* 0x000000000000794d */ /* 0x000fea0003800000 */
.L_x_0:
[----:B------:R-:W-:-:S00]  /*0130*/  BRA `(.L_x_0) ;  /* 0xfffffffc00fc7947 */ /* 0x000fc0000383ffff */
[----:B------:R-:W-:-:S00]  /*0140*/  NOP ;  /* 0x0000000000007918 */ /* 0x000fc00000000000 */
        /* <DEDUP_REMOVED lines=11> */
.L_x_1:


//--------------------- .nv.constant0.triton_poi_fused_mul_40 --------------------------
	.section	.nv.constant0.triton_poi_fused_mul_40,"a",@progbits
	.sectionflags	@""
	.align	4
.nv.constant0.triton_poi_fused_mul_40:
	.zero		556
